//
// Generated by NVIDIA NVVM Compiler
//
// Compiler Build ID: CL-36424714
// Cuda compilation tools, release 13.0, V13.0.88
// Based on NVVM 20.0.0
//

.version 9.0
.target sm_100
.address_size 64

	// .globl	_Z13swiglu_kernelPKfPfi

.visible .entry _Z13swiglu_kernelPKfPfi(
	.param .u64 .ptr .align 1 _Z13swiglu_kernelPKfPfi_param_0,
	.param .u64 .ptr .align 1 _Z13swiglu_kernelPKfPfi_param_1,
	.param .u32 _Z13swiglu_kernelPKfPfi_param_2
)
{
	.reg .pred 	%p<2>;
	.reg .b32 	%r<8>;
	.reg .b32 	%f<18>;
	.reg .b64 	%rd<10>;

	ld.param.u64 	%rd1, [_Z13swiglu_kernelPKfPfi_param_0];
	ld.param.u64 	%rd2, [_Z13swiglu_kernelPKfPfi_param_1];
	ld.param.u32 	%r2, [_Z13swiglu_kernelPKfPfi_param_2];
	mov.u32 	%r3, %ctaid.x;
	mov.u32 	%r4, %ntid.x;
	mov.u32 	%r5, %tid.x;
	mad.lo.s32 	%r1, %r3, %r4, %r5;
	setp.ge.s32 	%p1, %r1, %r2;
	@%p1 bra 	$L__BB0_2;
	cvta.to.global.u64 	%rd3, %rd1;
	cvta.to.global.u64 	%rd4, %rd2;
	mul.wide.s32 	%rd5, %r1, 4;
	add.s64 	%rd6, %rd3, %rd5;
	ld.global.f32 	%f1, [%rd6];
	mul.wide.s32 	%rd7, %r2, 4;
	add.s64 	%rd8, %rd6, %rd7;
	ld.global.f32 	%f2, [%rd8];
	fma.rn.f32 	%f3, %f1, 0fBBBB989D, 0f3F000000;
	cvt.sat.f32.f32 	%f4, %f3;
	mov.f32 	%f5, 0f4B400001;
	mov.f32 	%f6, 0f437C0000;
	fma.rm.f32 	%f7, %f4, %f6, %f5;
	add.f32 	%f8, %f7, 0fCB40007F;
	neg.f32 	%f9, %f8;
	fma.rn.f32 	%f10, %f1, 0fBFB8AA3B, %f9;
	fma.rn.f32 	%f11, %f1, 0fB2A57060, %f10;
	mov.b32 	%r6, %f7;
	shl.b32 	%r7, %r6, 23;
	mov.b32 	%f12, %r7;
	ex2.approx.ftz.f32 	%f13, %f11;
	fma.rn.f32 	%f14, %f13, %f12, 0f3F800000;
	rcp.rn.f32 	%f15, %f14;
	mul.f32 	%f16, %f1, %f15;
	mul.f32 	%f17, %f2, %f16;
	add.s64 	%rd9, %rd4, %rd5;
	st.global.f32 	[%rd9], %f17;
$L__BB0_2:
	ret;

}


// ===== COMPILED SASS (sm_100) =====

	.target	sm_100

	.elftype	@"ET_EXEC"


//--------------------- .note.nv.tkinfo           --------------------------
	.section	.note.nv.tkinfo,"",@"SHT_NOTE"
	.sectionflags	@"SHF_NOTE_NV_TKINFO"
	.tkinfo
        /*0018*/ 	.word	0x00000002
        /*0030*/ 	.string	""
        /*0030*/ 	.string	"ptxas"
        /*0030*/ 	.string	"Cuda compilation tools, release 13.0, V13.0.88"
        /*0030*/ 	.string	"Build cuda_13.0.r13.0/compiler.36424714_0"
        /*0030*/ 	.string	"-arch sm_100 -m 64 "



//--------------------- .note.nv.cuinfo           --------------------------
	.section	.note.nv.cuinfo,"",@"SHT_NOTE"
	.sectionflags	@"SHF_NOTE_NV_CUINFO"
        /*0018*/ 	.short	0x0002
        /*001a*/ 	.short	0x0064
        /*001c*/ 	.short	0x0082
	.zero		2


//--------------------- .nv.info                  --------------------------
	.section	.nv.info,"",@"SHT_CUDA_INFO"
	.align	4


	//----- nvinfo : EIATTR_REGCOUNT
	.align		4
        /*0000*/ 	.byte	0x04, 0x2f
        /*0002*/ 	.short	(.L_1 - .L_0)
	.align		4
.L_0:
        /*0004*/ 	.word	index@(_Z13swiglu_kernelPKfPfi)
        /*0008*/ 	.word	0x00000010


	//----- nvinfo : EIATTR_FRAME_SIZE
	.align		4
.L_1:
        /*000c*/ 	.byte	0x04, 0x11
        /*000e*/ 	.short	(.L_3 - .L_2)
	.align		4
.L_2:
        /*0010*/ 	.word	index@($__internal_0_$__cuda_sm20_rcp_rn_f32_slowpath)
        /*0014*/ 	.word	0x00000000


	//----- nvinfo : EIATTR_FRAME_SIZE
	.align		4
.L_3:
        /*0018*/ 	.byte	0x04, 0x11
        /*001a*/ 	.short	(.L_5 - .L_4)
	.align		4
.L_4:
        /*001c*/ 	.word	index@(_Z13swiglu_kernelPKfPfi)
        /*0020*/ 	.word	0x00000000


	//----- nvinfo : EIATTR_MIN_STACK_SIZE
	.align		4
.L_5:
        /*0024*/ 	.byte	0x04, 0x12
        /*0026*/ 	.short	(.L_7 - .L_6)
	.align		4
.L_6:
        /*0028*/ 	.word	index@(_Z13swiglu_kernelPKfPfi)
        /*002c*/ 	.word	0x00000000
.L_7:


//--------------------- .nv.compat                --------------------------
	.section	.nv.compat,"",@"SHT_CUDA_COMPAT_INFO"
	.align	4
        /*0000*/ 	.byte	0x02, 0x09, 0x00, 0x00, 0x02, 0x02, 0x01, 0x00, 0x02, 0x05, 0x05, 0x00, 0x03, 0x07, 0x01, 0x01
        /*0010*/ 	.byte	0x02, 0x03, 0x00, 0x00, 0x02, 0x06, 0x01, 0x00, 0x04, 0x0b, 0x08, 0x00, 0x09, 0x00, 0x00, 0x00
        /*0020*/ 	.byte	0x00, 0x00, 0x00, 0x00


//--------------------- .nv.info._Z13swiglu_kernelPKfPfi --------------------------
	.section	.nv.info._Z13swiglu_kernelPKfPfi,"",@"SHT_CUDA_INFO"
	.sectionflags	@""
	.align	4


	//----- nvinfo : EIATTR_CUDA_API_VERSION
	.align		4
        /*0000*/ 	.byte	0x04, 0x37
        /*0002*/ 	.short	(.L_9 - .L_8)
.L_8:
        /*0004*/ 	.word	0x00000082


	//----- nvinfo : EIATTR_KPARAM_INFO
	.align		4
.L_9:
        /*0008*/ 	.byte	0x04, 0x17
        /*000a*/ 	.short	(.L_11 - .L_10)
.L_10:
        /*000c*/ 	.word	0x00000000
        /*0010*/ 	.short	0x0002
        /*0012*/ 	.short	0x0010
        /*0014*/ 	.byte	0x00, 0xf0, 0x11, 0x00


	//----- nvinfo : EIATTR_KPARAM_INFO
	.align		4
.L_11:
        /*0018*/ 	.byte	0x04, 0x17
        /*001a*/ 	.short	(.L_13 - .L_12)
.L_12:
        /*001c*/ 	.word	0x00000000
        /*0020*/ 	.short	0x0001
        /*0022*/ 	.short	0x0008
        /*0024*/ 	.byte	0x00, 0xf5, 0x21, 0x00


	//----- nvinfo : EIATTR_KPARAM_INFO
	.align		4
.L_13:
        /*0028*/ 	.byte	0x04, 0x17
        /*002a*/ 	.short	(.L_15 - .L_14)
.L_14:
        /*002c*/ 	.word	0x00000000
        /*0030*/ 	.short	0x0000
        /*0032*/ 	.short	0x0000
        /*0034*/ 	.byte	0x00, 0xf5, 0x21, 0x00


	//----- nvinfo : EIATTR_SPARSE_MMA_MASK
	.align		4
.L_15:
        /*0038*/ 	.byte	0x03, 0x50
        /*003a*/ 	.short	0x0000


	//----- nvinfo : EIATTR_MAXREG_COUNT
	.align		4
        /*003c*/ 	.byte	0x03, 0x1b
        /*003e*/ 	.short	0x00ff


	//----- nvinfo : EIATTR_MERCURY_ISA_VERSION
	.align		4
        /*0040*/ 	.byte	0x03, 0x5f
        /*0042*/ 	.short	0x0101


	//----- nvinfo : EIATTR_VRC_CTA_INIT_COUNT
	.align		4
        /*0044*/ 	.byte	0x02, 0x4a
	.zero		1
	.zero		1


	//----- nvinfo : EIATTR_EXIT_INSTR_OFFSETS
	.align		4
        /*0048*/ 	.byte	0x04, 0x1c
        /*004a*/ 	.short	(.L_17 - .L_16)


	//   ....[0]....
.L_16:
        /*004c*/ 	.word	0x00000070


	//   ....[1]....
        /*0050*/ 	.word	0x000002a0


	//----- nvinfo : EIATTR_CRS_STACK_SIZE
	.align		4
.L_17:
        /*0054*/ 	.byte	0x04, 0x1e
        /*0056*/ 	.short	(.L_19 - .L_18)
.L_18:
        /*0058*/ 	.word	0x00000000


	//----- nvinfo : EIATTR_CBANK_PARAM_SIZE
	.align		4
.L_19:
        /*005c*/ 	.byte	0x03, 0x19
        /*005e*/ 	.short	0x0014


	//----- nvinfo : EIATTR_PARAM_CBANK
	.align		4
        /*0060*/ 	.byte	0x04, 0x0a
        /*0062*/ 	.short	(.L_21 - .L_20)
	.align		4
.L_20:
        /*0064*/ 	.word	index@(.nv.constant0._Z13swiglu_kernelPKfPfi)
        /*0068*/ 	.short	0x0380
        /*006a*/ 	.short	0x0014


	//----- nvinfo : EIATTR_SW_WAR
	.align		4
.L_21:
        /*006c*/ 	.byte	0x04, 0x36
        /*006e*/ 	.short	(.L_23 - .L_22)
.L_22:
        /*0070*/ 	.word	0x00000008
.L_23:


//--------------------- .nv.callgraph             --------------------------
	.section	.nv.callgraph,"",@"SHT_CUDA_CALLGRAPH"
	.align	4
	.sectionentsize	8
	.align		4
        /*0000*/ 	.word	0x00000000
	.align		4
        /*0004*/ 	.word	0xffffffff
	.align		4
        /*0008*/ 	.word	0x00000000
	.align		4
        /*000c*/ 	.word	0xfffffffe
	.align		4
        /*0010*/ 	.word	0x00000000
	.align		4
        /*0014*/ 	.word	0xfffffffd
	.align		4
        /*0018*/ 	.word	0x00000000
	.align		4
        /*001c*/ 	.word	0xfffffffc


//--------------------- .text._Z13swiglu_kernelPKfPfi --------------------------
	.section	.text._Z13swiglu_kernelPKfPfi,"ax",@progbits
	.align	128
        .global         _Z13swiglu_kernelPKfPfi
        .type           _Z13swiglu_kernelPKfPfi,@function
        .size           _Z13swiglu_kernelPKfPfi,(.L_x_8 - _Z13swiglu_kernelPKfPfi)
        .other          _Z13swiglu_kernelPKfPfi,@"STO_CUDA_ENTRY STV_DEFAULT"
_Z13swiglu_kernelPKfPfi:
.text._Z13swiglu_kernelPKfPfi:
[----:B------:R-:W-:Y:S01]  /*0000*/  LDC R1, c[0x0][0x37c] ;  /* 0x0000df00ff017b82 */ /* 0x000fe20000000800 */
[----:B------:R-:W0:Y:S07]  /*0010*/  S2R R0, SR_TID.X ;  /* 0x0000000000007919 */ /* 0x000e2e0000002100 */
[----:B------:R-:W0:Y:S08]  /*0020*/  S2UR UR4, SR_CTAID.X ;  /* 0x00000000000479c3 */ /* 0x000e300000002500 */
[----:B------:R-:W0:Y:S08]  /*0030*/  LDC R3, c[0x0][0x360] ;  /* 0x0000d800ff037b82 */ /* 0x000e300000000800 */
[----:B------:R-:W1:Y:S01]  /*0040*/  LDC R8, c[0x0][0x390] ;  /* 0x0000e400ff087b82 */ /* 0x000e620000000800 */
[----:B0-----:R-:W-:-:S05]  /*0050*/  IMAD R3, R3, UR4, R0 ;  /* 0x0000000403037c24 */ /* 0x001fca000f8e0200 */
[----:B-1----:R-:W-:-:S13]  /*0060*/  ISETP.GE.AND P0, PT, R3, R8, PT ;  /* 0x000000080300720c */ /* 0x002fda0003f06270 */
[----:B------:R-:W-:Y:S05]  /*0070*/  @P0 EXIT ;  /* 0x000000000000094d */ /* 0x000fea0003800000 */
[----:B------:R-:W0:Y:S01]  /*0080*/  LDC.64 R6, c[0x0][0x380] ;  /* 0x0000e000ff067b82 */ /* 0x000e220000000a00 */
[----:B------:R-:W1:Y:S01]  /*0090*/  LDCU.64 UR4, c[0x0][0x358] ;  /* 0x00006b00ff0477ac */ /* 0x000e620008000a00 */
[----:B0-----:R-:W-:-:S05]  /*00a0*/  IMAD.WIDE R6, R3, 0x4, R6 ;  /* 0x0000000403067825 */ /* 0x001fca00078e0206 */
[----:B-1----:R-:W2:Y:S01]  /*00b0*/  LDG.E R4, desc[UR4][R6.64] ;  /* 0x0000000406047981 */ /* 0x002ea2000c1e1900 */
[----:B------:R-:W-:-:S05]  /*00c0*/  IMAD.WIDE R8, R8, 0x4, R6 ;  /* 0x0000000408087825 */ /* 0x000fca00078e0206 */
[----:B------:R0:W5:Y:S01]  /*00d0*/  LDG.E R5, desc[UR4][R8.64] ;  /* 0x0000000408057981 */ /* 0x000162000c1e1900 */
[----:B------:R-:W-:Y:S02]  /*00e0*/  HFMA2 R13, -RZ, RZ, 3.7421875, 0 ;  /* 0x437c0000ff0d7431 */ /* 0x000fe400000001ff */
[----:B------:R-:W-:Y:S01]  /*00f0*/  IMAD.MOV.U32 R11, RZ, RZ, 0x3bbb989d ;  /* 0x3bbb989dff0b7424 */ /* 0x000fe200078e00ff */
[----:B------:R-:W-:Y:S03]  /*0100*/  BSSY.RECONVERGENT B0, `(.L_x_0) ;  /* 0x0000014000007945 */ /* 0x000fe60003800200 */
[----:B--2---:R-:W-:-:S04]  /*0110*/  FFMA.SAT R0, R4, -R11, 0.5 ;  /* 0x3f00000004007423 */ /* 0x004fc8000000280b */
[----:B------:R-:W-:-:S04]  /*0120*/  FFMA.RM R0, R0, R13, 12582913 ;  /* 0x4b40000100007423 */ /* 0x000fc8000000400d */
[C---:B------:R-:W-:Y:S01]  /*0130*/  FADD R11, R0.reuse, -12583039 ;  /* 0xcb40007f000b7421 */ /* 0x040fe20000000000 */
[----:B------:R-:W-:-:S03]  /*0140*/  IMAD.SHL.U32 R0, R0, 0x800000, RZ ;  /* 0x0080000000007824 */ /* 0x000fc600078e00ff */
[----:B------:R-:W-:-:S04]  /*0150*/  FFMA R11, R4, -1.4426950216293334961, -R11 ;  /* 0xbfb8aa3b040b7823 */ /* 0x000fc8000000080b */
[----:B------:R-:W-:-:S06]  /*0160*/  FFMA R11, R4, -1.925963033500011079e-08, R11 ;  /* 0xb2a57060040b7823 */ /* 0x000fcc000000000b */
[----:B------:R-:W1:Y:S02]  /*0170*/  MUFU.EX2 R11, R11 ;  /* 0x0000000b000b7308 */ /* 0x000e640000000800 */
[----:B-1----:R-:W-:-:S05]  /*0180*/  FFMA R0, R0, R11, 1 ;  /* 0x3f80000000007423 */ /* 0x002fca000000000b */
[----:B------:R-:W-:-:S04]  /*0190*/  IADD3 R2, PT, PT, R0, 0x1800000, RZ ;  /* 0x0180000000027810 */ /* 0x000fc80007ffe0ff */
[----:B------:R-:W-:-:S04]  /*01a0*/  LOP3.LUT R2, R2, 0x7f800000, RZ, 0xc0, !PT ;  /* 0x7f80000002027812 */ /* 0x000fc800078ec0ff */
[----:B------:R-:W-:-:S13]  /*01b0*/  ISETP.GT.U32.AND P0, PT, R2, 0x1ffffff, PT ;  /* 0x01ffffff0200780c */ /* 0x000fda0003f04070 */
[----:B0-----:R-:W-:Y:S05]  /*01c0*/  @P0 BRA `(.L_x_1) ;  /* 0x00000000000c0947 */ /* 0x001fea0003800000 */
[----:B------:R-:W-:-:S07]  /*01d0*/  MOV R6, 0x1f0 ;  /* 0x000001f000067802 */ /* 0x000fce0000000f00 */
[----:B-----5:R-:W-:Y:S05]  /*01e0*/  CALL.REL.NOINC `($__internal_0_$__cuda_sm20_rcp_rn_f32_slowpath) ;  /* 0x0000000000307944 */ /* 0x020fea0003c00000 */
[----:B------:R-:W-:Y:S05]  /*01f0*/  BRA `(.L_x_2) ;  /* 0x0000000000107947 */ /* 0x000fea0003800000 */
.L_x_1:
[----:B------:R-:W0:Y:S02]  /*0200*/  MUFU.RCP R9, R0 ;  /* 0x0000000000097308 */ /* 0x000e240000001000 */
[----:B0-----:R-:W-:-:S04]  /*0210*/  FFMA R2, R0, R9, -1 ;  /* 0xbf80000000027423 */ /* 0x001fc80000000009 */
[----:B------:R-:W-:-:S04]  /*0220*/  FADD.FTZ R2, -R2, -RZ ;  /* 0x800000ff02027221 */ /* 0x000fc80000010100 */
[----:B------:R-:W-:-:S07]  /*0230*/  FFMA R9, R9, R2, R9 ;  /* 0x0000000209097223 */ /* 0x000fce0000000009 */
.L_x_2:
[----:B------:R-:W-:Y:S05]  /*0240*/  BSYNC.RECONVERGENT B0 ;  /* 0x0000000000007941 */ /* 0x000fea0003800200 */
.L_x_0:
[----:B------:R-:W0:Y:S01]  /*0250*/  LDC.64 R6, c[0x0][0x388] ;  /* 0x0000e200ff067b82 */ /* 0x000e220000000a00 */
[----:B------:R-:W-:-:S04]  /*0260*/  FMUL R4, R4, R9 ;  /* 0x0000000904047220 */ /* 0x000fc80000400000 */
[----:B-----5:R-:W-:Y:S01]  /*0270*/  FMUL R5, R5, R4 ;  /* 0x0000000405057220 */ /* 0x020fe20000400000 */
[----:B0-----:R-:W-:-:S05]  /*0280*/  IMAD.WIDE R2, R3, 0x4, R6 ;  /* 0x0000000403027825 */ /* 0x001fca00078e0206 */
[----:B------:R-:W-:Y:S01]  /*0290*/  STG.E desc[UR4][R2.64], R5 ;  /* 0x0000000502007986 */ /* 0x000fe2000c101904 */
[----:B------:R-:W-:Y:S05]  /*02a0*/  EXIT ;  /* 0x000000000000794d */ /* 0x000fea0003800000 */
        .weak           $__internal_0_$__cuda_sm20_rcp_rn_f32_slowpath
        .type           $__internal_0_$__cuda_sm20_rcp_rn_f32_slowpath,@function
        .size           $__internal_0_$__cuda_sm20_rcp_rn_f32_slowpath,(.L_x_8 - $__internal_0_$__cuda_sm20_rcp_rn_f32_slowpath)
$__internal_0_$__cuda_sm20_rcp_rn_f32_slowpath:
[----:B------:R-:W-:Y:S01]  /*02b0*/  IMAD.SHL.U32 R2, R0, 0x2, RZ ;  /* 0x0000000200027824 */ /* 0x000fe200078e00ff */
[----:B------:R-:W-:Y:S04]  /*02c0*/  BSSY.RECONVERGENT B1, `(.L_x_3) ;  /* 0x0000030000017945 */ /* 0x000fe80003800200 */
[----:B------:R-:W-:-:S04]  /*02d0*/  SHF.R.U32.HI R2, RZ, 0x18, R2 ;  /* 0x00000018ff027819 */ /* 0x000fc80000011602 */
[----:B------:R-:W-:-:S13]  /*02e0*/  ISETP.NE.U32.AND P0, PT, R2, RZ, PT ;  /* 0x000000ff0200720c */ /* 0x000fda0003f05070 */
[----:B------:R-:W-:Y:S05]  /*02f0*/  @P0 BRA `(.L_x_4) ;  /* 0x0000000000280947 */ /* 0x000fea0003800000 */
[----:B------:R-:W-:-:S04]  /*0300*/  SHF.L.U32 R2, R0, 0x1, RZ ;  /* 0x0000000100027819 */ /* 0x000fc800000006ff */
[----:B------:R-:W-:-:S13]  /*0310*/  ISETP.NE.AND P0, PT, R2, RZ, PT ;  /* 0x000000ff0200720c */ /* 0x000fda0003f05270 */
[----:B------:R-:W-:Y:S01]  /*0320*/  @P0 FFMA R8, R0, 1.84467440737095516160e+19, RZ ;  /* 0x5f80000000080823 */ /* 0x000fe200000000ff */
[----:B------:R-:W-:Y:S08]  /*0330*/  @!P0 MUFU.RCP R7, R0 ;  /* 0x0000000000078308 */ /* 0x000ff00000001000 */
[----:B------:R-:W0:Y:S02]  /*0340*/  @P0 MUFU.RCP R9, R8 ;  /* 0x0000000800090308 */ /* 0x000e240000001000 */
[----:B0-----:R-:W-:-:S04]  /*0350*/  @P0 FFMA R2, R8, R9, -1 ;  /* 0xbf80000008020423 */ /* 0x001fc80000000009 */
[----:B------:R-:W-:-:S04]  /*0360*/  @P0 FADD.FTZ R2, -R2, -RZ ;  /* 0x800000ff02020221 */ /* 0x000fc80000010100 */
[----:B------:R-:W-:-:S04]  /*0370*/  @P0 FFMA R2, R9, R2, R9 ;  /* 0x0000000209020223 */ /* 0x000fc80000000009 */
[----:B------:R-:W-:Y:S01]  /*0380*/  @P0 FFMA R7, R2, 1.84467440737095516160e+19, RZ ;  /* 0x5f80000002070823 */ /* 0x000fe200000000ff */
[----:B------:R-:W-:Y:S06]  /*0390*/  BRA `(.L_x_5) ;  /* 0x0000000000887947 */ /* 0x000fec0003800000 */
.L_x_4:
[----:B------:R-:W-:-:S05]  /*03a0*/  VIADD R7, R2, 0xffffff03 ;  /* 0xffffff0302077836 */ /* 0x000fca0000000000 */
[----:B------:R-:W-:-:S13]  /*03b0*/  ISETP.GT.U32.AND P0, PT, R7, 0x1, PT ;  /* 0x000000010700780c */ /* 0x000fda0003f04070 */
[----:B------:R-:W-:Y:S05]  /*03c0*/  @P0 BRA `(.L_x_6) ;  /* 0x0000000000780947 */ /* 0x000fea0003800000 */
[----:B------:R-:W-:Y:S02]  /*03d0*/  LOP3.LUT R8, R0, 0x7fffff, RZ, 0xc0, !PT ;  /* 0x007fffff00087812 */ /* 0x000fe400078ec0ff */
[----:B------:R-:W-:Y:S02]  /*03e0*/  MOV R12, 0x3 ;  /* 0x00000003000c7802 */ /* 0x000fe40000000f00 */
[----:B------:R-:W-:Y:S02]  /*03f0*/  LOP3.LUT R8, R8, 0x3f800000, RZ, 0xfc, !PT ;  /* 0x3f80000008087812 */ /* 0x000fe400078efcff */
[----:B------:R-:W-:Y:S02]  /*0400*/  SHF.L.U32 R13, R12, R7, RZ ;  /* 0x000000070c0d7219 */ /* 0x000fe400000006ff */
[----:B------:R-:W0:Y:S02]  /*0410*/  MUFU.RCP R9, R8 ;  /* 0x0000000800097308 */ /* 0x000e240000001000 */
[----:B0-----:R-:W-:-:S04]  /*0420*/  FFMA R10, R8, R9, -1 ;  /* 0xbf800000080a7423 */ /* 0x001fc80000000009 */
[----:B------:R-:W-:-:S04]  /*0430*/  FADD.FTZ R10, -R10, -RZ ;  /* 0x800000ff0a0a7221 */ /* 0x000fc80000010100 */
[CCC-:B------:R-:W-:Y:S01]  /*0440*/  FFMA.RM R11, R9.reuse, R10.reuse, R9.reuse ;  /* 0x0000000a090b7223 */ /* 0x1c0fe20000004009 */
[----:B------:R-:W-:-:S04]  /*0450*/  FFMA.RP R10, R9, R10, R9 ;  /* 0x0000000a090a7223 */ /* 0x000fc80000008009 */
[C---:B------:R-:W-:Y:S02]  /*0460*/  LOP3.LUT R9, R11.reuse, 0x7fffff, RZ, 0xc0, !PT ;  /* 0x007fffff0b097812 */ /* 0x040fe400078ec0ff */
[----:B------:R-:W-:Y:S02]  /*0470*/  FSETP.NEU.FTZ.AND P0, PT, R11, R10, PT ;  /* 0x0000000a0b00720b */ /* 0x000fe40003f1d000 */
[----:B------:R-:W-:Y:S02]  /*0480*/  LOP3.LUT R10, R9, 0x800000, RZ, 0xfc, !PT ;  /* 0x00800000090a7812 */ /* 0x000fe400078efcff */
[----:B------:R-:W-:Y:S02]  /*0490*/  SEL R9, RZ, 0xffffffff, !P0 ;  /* 0xffffffffff097807 */ /* 0x000fe40004000000 */
[----:B------:R-:W-:-:S03]  /*04a0*/  LOP3.LUT R8, R13, R10, RZ, 0xc0, !PT ;  /* 0x0000000a0d087212 */ /* 0x000fc600078ec0ff */
[----:B------:R-:W-:Y:S01]  /*04b0*/  IMAD.MOV R9, RZ, RZ, -R9 ;  /* 0x000000ffff097224 */ /* 0x000fe200078e0a09 */
[----:B------:R-:W-:-:S04]  /*04c0*/  SHF.R.U32.HI R8, RZ, R7, R8 ;  /* 0x00000007ff087219 */ /* 0x000fc80000011608 */
[----:B------:R-:W-:Y:S02]  /*04d0*/  LOP3.LUT P1, RZ, R9, R7, R10, 0xf8, !PT ;  /* 0x0000000709ff7212 */ /* 0x000fe4000782f80a */
[C---:B------:R-:W-:Y:S02]  /*04e0*/  LOP3.LUT P0, RZ, R8.reuse, 0x1, RZ, 0xc0, !PT ;  /* 0x0000000108ff7812 */ /* 0x040fe4000780c0ff */
[----:B------:R-:W-:-:S04]  /*04f0*/  LOP3.LUT P2, RZ, R8, 0x2, RZ, 0xc0, !PT ;  /* 0x0000000208ff7812 */ /* 0x000fc8000784c0ff */
[----:B------:R-:W-:Y:S02]  /*0500*/  PLOP3.LUT P0, PT, P0, P1, P2, 0xe0, 0x0 ;  /* 0x000000000000781c */ /* 0x000fe40000703c20 */
[----:B------:R-:W-:Y:S02]  /*0510*/  LOP3.LUT P1, RZ, R0, 0x7fffff, RZ, 0xc0, !PT ;  /* 0x007fffff00ff7812 */ /* 0x000fe4000782c0ff */
[----:B------:R-:W-:-:S04]  /*0520*/  SEL R7, RZ, 0x1, !P0 ;  /* 0x00000001ff077807 */ /* 0x000fc80004000000 */
[----:B------:R-:W-:-:S04]  /*0530*/  IADD3 R7, PT, PT, -R7, RZ, RZ ;  /* 0x000000ff07077210 */ /* 0x000fc80007ffe1ff */
[----:B------:R-:W-:Y:S01]  /*0540*/  ISETP.GE.AND P0, PT, R7, RZ, PT ;  /* 0x000000ff0700720c */ /* 0x000fe20003f06270 */
[----:B------:R-:W-:-:S05]  /*0550*/  VIADD R7, R2, 0xffffff04 ;  /* 0xffffff0402077836 */ /* 0x000fca0000000000 */
[----:B------:R-:W-:-:S07]  /*0560*/  SHF.R.U32.HI R7, RZ, R7, R10 ;  /* 0x00000007ff077219 */ /* 0x000fce000001160a */
[----:B------:R-:W-:-:S05]  /*0570*/  @!P0 IADD3 R7, PT, PT, R7, 0x1, RZ ;  /* 0x0000000107078810 */ /* 0x000fca0007ffe0ff */
[----:B------:R-:W-:-:S05]  /*0580*/  @!P1 IMAD.SHL.U32 R7, R7, 0x2, RZ ;  /* 0x0000000207079824 */ /* 0x000fca00078e00ff */
[----:B------:R-:W-:Y:S01]  /*0590*/  LOP3.LUT R7, R7, 0x80000000, R0, 0xf8, !PT ;  /* 0x8000000007077812 */ /* 0x000fe200078ef800 */
[----:B------:R-:W-:Y:S06]  /*05a0*/  BRA `(.L_x_5) ;  /* 0x0000000000047947 */ /* 0x000fec0003800000 */
.L_x_6:
[----:B------:R0:W1:Y:S02]  /*05b0*/  MUFU.RCP R7, R0 ;  /* 0x0000000000077308 */ /* 0x0000640000001000 */
.L_x_5:
[----:B------:R-:W-:Y:S05]  /*05c0*/  BSYNC.RECONVERGENT B1 ;  /* 0x0000000000017941 */ /* 0x000fea0003800200 */
.L_x_3:
[----:B-1----:R-:W-:Y:S01]  /*05d0*/  MOV R9, R7 ;  /* 0x0000000700097202 */ /* 0x002fe20000000f00 */
[----:B------:R-:W-:-:S04]  /*05e0*/  IMAD.MOV.U32 R7, RZ, RZ, 0x0 ;  /* 0x00000000ff077424 */ /* 0x000fc800078e00ff */
[----:B0-----:R-:W-:Y:S05]  /*05f0*/  RET.REL.NODEC R6 `(_Z13swiglu_kernelPKfPfi) ;  /* 0xfffffff806807950 */ /* 0x001fea0003c3ffff */
.L_x_7:
[----:B------:R-:W-:-:S00]  /*0600*/  BRA `(.L_x_7) ;  /* 0xfffffffc00fc7947 */ /* 0x000fc0000383ffff */
[----:B------:R-:W-:-:S00]  /*0610*/  NOP ;  /* 0x0000000000007918 */ /* 0x000fc00000000000 */
        /* <DEDUP_REMOVED lines=14> */
.L_x_8:


//--------------------- .nv.shared.reserved.0     --------------------------
	.section	.nv.shared.reserved.0,"aw",@nobits
	.weak		__nv_reservedSMEM_offset_0_alias
	.size		__nv_reservedSMEM_offset_0_alias, 0, 64
	.other		__nv_reservedSMEM_offset_0_alias,@"STO_CUDA_RESERVED_SHARED STV_DEFAULT"
__nv_reservedSMEM_offset_0_alias:
	.zero		0
	.zero		64


//--------------------- .nv.constant0._Z13swiglu_kernelPKfPfi --------------------------
	.section	.nv.constant0._Z13swiglu_kernelPKfPfi,"a",@progbits
	.sectionflags	@""
	.align	4
.nv.constant0._Z13swiglu_kernelPKfPfi:
	.zero		916


//--------------------- SYMBOLS --------------------------

	.type		.nv.reservedSmem.offset0,@object
	.size		.nv.reservedSmem.offset0,0x4
